	.headerflags	@"EF_CUDA_TEXMODE_UNIFIED EF_CUDA_64BIT_ADDRESS EF_CUDA_ACCELERATORS EF_CUDA_SM90 EF_CUDA_VIRTUAL_SM(EF_CUDA_SM90)"
	.elftype	@"ET_EXEC"


//--------------------- .nv.info                  --------------------------
	.section	.nv.info,"",@"SHT_CUDA_INFO"
	.align	4


	//----- nvinfo : EIATTR_REGCOUNT
	.align		4
        /*0000*/ 	.byte	0x04, 0x2f
        /*0002*/ 	.short	(.L_3 - .L_2)
	.align		4
.L_2:
        /*0004*/ 	.word	index@(triton_poi_fused__native_batch_norm_legit_no_training_31)
        /*0008*/ 	.word	0x00000012


	//----- nvinfo : EIATTR_MIN_STACK_SIZE
	.align		4
.L_3:
        /*000c*/ 	.byte	0x04, 0x12
        /*000e*/ 	.short	(.L_5 - .L_4)
	.align		4
.L_4:
        /*0010*/ 	.word	index@(triton_poi_fused__native_batch_norm_legit_no_training_31)
        /*0014*/ 	.word	0x00000000


	//----- nvinfo : EIATTR_FRAME_SIZE
	.align		4
.L_5:
        /*0018*/ 	.byte	0x04, 0x11
        /*001a*/ 	.short	(.L_7 - .L_6)
	.align		4
.L_6:
        /*001c*/ 	.word	index@(triton_poi_fused__native_batch_norm_legit_no_training_31)
        /*0020*/ 	.word	0x00000000


	//----- nvinfo : EIATTR_MIN_STACK_SIZE
	.align		4
.L_7:
        /*0024*/ 	.byte	0x04, 0x12
        /*0026*/ 	.short	(.L_9 - .L_8)
	.align		4
.L_8:
        /*0028*/ 	.word	index@(triton_poi_fused__native_batch_norm_legit_no_training_31)
        /*002c*/ 	.word	0x00000000
.L_9:


//--------------------- .nv.info.triton_poi_fused__native_batch_norm_legit_no_training_31 --------------------------
	.section	.nv.info.triton_poi_fused__native_batch_norm_legit_no_training_31,"",@"SHT_CUDA_INFO"
	.sectionflags	@""
	.align	4


	//----- nvinfo : EIATTR_CUDA_API_VERSION
	.align		4
        /*0000*/ 	.byte	0x04, 0x37
        /*0002*/ 	.short	(.L_11 - .L_10)
.L_10:
        /*0004*/ 	.word	0x0000007c


	//----- nvinfo : EIATTR_KPARAM_INFO
	.align		4
.L_11:
        /*0008*/ 	.byte	0x04, 0x17
        /*000a*/ 	.short	(.L_13 - .L_12)
.L_12:
        /*000c*/ 	.word	0x00000000
        /*0010*/ 	.short	0x0006
        /*0012*/ 	.short	0x0030
        /*0014*/ 	.byte	0x00, 0xf0, 0x11, 0x00


	//----- nvinfo : EIATTR_KPARAM_INFO
	.align		4
.L_13:
        /*0018*/ 	.byte	0x04, 0x17
        /*001a*/ 	.short	(.L_15 - .L_14)
.L_14:
        /*001c*/ 	.word	0x00000000
        /*0020*/ 	.short	0x0005
        /*0022*/ 	.short	0x0028
        /*0024*/ 	.byte	0x00, 0xf4, 0x21, 0x00


	//----- nvinfo : EIATTR_KPARAM_INFO
	.align		4
.L_15:
        /*0028*/ 	.byte	0x04, 0x17
        /*002a*/ 	.short	(.L_17 - .L_16)
.L_16:
        /*002c*/ 	.word	0x00000000
        /*0030*/ 	.short	0x0004
        /*0032*/ 	.short	0x0020
        /*0034*/ 	.byte	0x00, 0xf4, 0x21, 0x00


	//----- nvinfo : EIATTR_KPARAM_INFO
	.align		4
.L_17:
        /*0038*/ 	.byte	0x04, 0x17
        /*003a*/ 	.short	(.L_19 - .L_18)
.L_18:
        /*003c*/ 	.word	0x00000000
        /*0040*/ 	.short	0x0003
        /*0042*/ 	.short	0x0018
        /*0044*/ 	.byte	0x00, 0xf4, 0x21, 0x00


	//----- nvinfo : EIATTR_KPARAM_INFO
	.align		4
.L_19:
        /*0048*/ 	.byte	0x04, 0x17
        /*004a*/ 	.short	(.L_21 - .L_20)
.L_20:
        /*004c*/ 	.word	0x00000000
        /*0050*/ 	.short	0x0002
        /*0052*/ 	.short	0x0010
        /*0054*/ 	.byte	0x00, 0xf4, 0x21, 0x00


	//----- nvinfo : EIATTR_KPARAM_INFO
	.align		4
.L_21:
        /*0058*/ 	.byte	0x04, 0x17
        /*005a*/ 	.short	(.L_23 - .L_22)
.L_22:
        /*005c*/ 	.word	0x00000000
        /*0060*/ 	.short	0x0001
        /*0062*/ 	.short	0x0008
        /*0064*/ 	.byte	0x00, 0xf4, 0x21, 0x00


	//----- nvinfo : EIATTR_KPARAM_INFO
	.align		4
.L_23:
        /*0068*/ 	.byte	0x04, 0x17
        /*006a*/ 	.short	(.L_25 - .L_24)
.L_24:
        /*006c*/ 	.word	0x00000000
        /*0070*/ 	.short	0x0000
        /*0072*/ 	.short	0x0000
        /*0074*/ 	.byte	0x00, 0xf4, 0x21, 0x00


	//----- nvinfo : EIATTR_SPARSE_MMA_MASK
	.align		4
.L_25:
        /*0078*/ 	.byte	0x03, 0x50
        /*007a*/ 	.short	0x0000


	//----- nvinfo : EIATTR_MAXREG_COUNT
	.align		4
        /*007c*/ 	.byte	0x03, 0x1b
        /*007e*/ 	.short	0x00ff


	//----- nvinfo : EIATTR_EXIT_INSTR_OFFSETS
	.align		4
        /*0080*/ 	.byte	0x04, 0x1c
        /*0082*/ 	.short	(.L_27 - .L_26)


	//   ....[0]....
.L_26:
        /*0084*/ 	.word	0x00000380


	//----- nvinfo : EIATTR_REQNTID
	.align		4
.L_27:
        /*0088*/ 	.byte	0x04, 0x10
        /*008a*/ 	.short	(.L_29 - .L_28)
.L_28:
        /*008c*/ 	.word	0x00000100
        /*0090*/ 	.word	0x00000001
        /*0094*/ 	.word	0x00000001


	//----- nvinfo : EIATTR_CBANK_PARAM_SIZE
	.align		4
.L_29:
        /*0098*/ 	.byte	0x03, 0x19
        /*009a*/ 	.short	0x0034


	//----- nvinfo : EIATTR_PARAM_CBANK
	.align		4
        /*009c*/ 	.byte	0x04, 0x0a
        /*009e*/ 	.short	(.L_31 - .L_30)
	.align		4
.L_30:
        /*00a0*/ 	.word	index@(.nv.constant0.triton_poi_fused__native_batch_norm_legit_no_training_31)
        /*00a4*/ 	.short	0x0210
        /*00a6*/ 	.short	0x0034


	//----- nvinfo : EIATTR_SW_WAR
	.align		4
.L_31:
        /*00a8*/ 	.byte	0x04, 0x36
        /*00aa*/ 	.short	(.L_33 - .L_32)
.L_32:
        /*00ac*/ 	.word	0x00000008
.L_33:


//--------------------- .nv.callgraph             --------------------------
	.section	.nv.callgraph,"",@"SHT_CUDA_CALLGRAPH"
	.align	4
	.sectionentsize	8
	.align		4
        /*0000*/ 	.word	0x00000000
	.align		4
        /*0004*/ 	.word	0xffffffff
	.align		4
        /*0008*/ 	.word	0x00000000
	.align		4
        /*000c*/ 	.word	0xfffffffe
	.align		4
        /*0010*/ 	.word	0x00000000
	.align		4
        /*0014*/ 	.word	0xfffffffd
	.align		4
        /*0018*/ 	.word	0x00000000
	.align		4
        /*001c*/ 	.word	0xfffffffc


//--------------------- .nv.constant4             --------------------------
	.section	.nv.constant4,"a",@progbits
	.align	8
	.align		8
.nv.constant4:
        /*0000*/ 	.dword	_$_str
	.align		8
        /*0008*/ 	.dword	_$_str_$_2


//--------------------- .text.triton_poi_fused__native_batch_norm_legit_no_training_31 --------------------------
	.section	.text.triton_poi_fused__native_batch_norm_legit_no_training_31,"ax",@progbits
	.align	128
        .global         triton_poi_fused__native_batch_norm_legit_no_training_31
        .type           triton_poi_fused__native_batch_norm_legit_no_training_31,@function
        .size           triton_poi_fused__native_batch_norm_legit_no_training_31,(.L_x_1 - triton_poi_fused__native_batch_norm_legit_no_training_31)
        .other          triton_poi_fused__native_batch_norm_legit_no_training_31,@"STO_CUDA_ENTRY STV_DEFAULT"
triton_poi_fused__native_batch_norm_legit_no_training_31:
.text.triton_poi_fused__native_batch_norm_legit_no_training_31:
[----:B------:R-:W-:Y:S01]  /*0000*/  LDC R1, c[0x0][0x28] ;  /* 0x00000a00ff017b82 */ /* 0x000fe20000000800 */
[----:B------:R-:W1:Y:S07]  /*0010*/  S2R R0, SR_TID.X ;  /* 0x0000000000007919 */ /* 0x000e6e0000002100 */
[----:B------:R-:W2:Y:S01]  /*0020*/  LDC.64 R2, c[0x0][0x220] ;  /* 0x00008800ff027b82 */ /* 0x000ea20000000a00 */
[----:B------:R-:W-:Y:S01]  /*0030*/  ULDC.64 UR4, c[0x0][0x208] ;  /* 0x0000820000047ab9 */ /* 0x000fe20000000a00 */
[----:B------:R-:W3:Y:S06]  /*0040*/  S2R R5, SR_CTAID.X ;  /* 0x0000000000057919 */ /* 0x000eec0000002500 */
[----:B------:R-:W4:Y:S08]  /*0050*/  LDC.64 R6, c[0x0][0x218] ;  /* 0x00008600ff067b82 */ /* 0x000f300000000a00 */
[----:B------:R-:W5:Y:S08]  /*0060*/  LDC.64 R8, c[0x0][0x228] ;  /* 0x00008a00ff087b82 */ /* 0x000f700000000a00 */
[----:B------:R-:W5:Y:S01]  /*0070*/  LDC.64 R10, c[0x0][0x230] ;  /* 0x00008c00ff0a7b82 */ /* 0x000f620000000a00 */
[----:B-1----:R-:W-:-:S04]  /*0080*/  SHF.L.U32 R0, R0, 0x1, RZ ;  /* 0x0000000100007819 */ /* 0x002fc800000006ff */
[----:B------:R-:W-:-:S04]  /*0090*/  LOP3.LUT R0, R0, 0x1fe, RZ, 0xc0, !PT ;  /* 0x000001fe00007812 */ /* 0x000fc800078ec0ff */
[----:B---3--:R-:W-:-:S05]  /*00a0*/  LEA R0, R5, R0, 0x9 ;  /* 0x0000000005007211 */ /* 0x008fca00078e48ff */
[----:B------:R-:W-:-:S05]  /*00b0*/  IMAD.HI R4, R0, 0x38e38e39, RZ ;  /* 0x38e38e3900047827 */ /* 0x000fca00078e02ff */
[----:B------:R-:W-:-:S04]  /*00c0*/  SHF.R.U32.HI R5, RZ, 0x1f, R4 ;  /* 0x0000001fff057819 */ /* 0x000fc80000011604 */
[----:B------:R-:W-:-:S05]  /*00d0*/  LEA.HI.SX32 R5, R4, R5, 0x18 ;  /* 0x0000000504057211 */ /* 0x000fca00078fc2ff */
[----:B------:R-:W-:Y:S02]  /*00e0*/  IMAD R13, R5, -0x480, R0 ;  /* 0xfffffb80050d7824 */ /* 0x000fe400078e0200 */
[----:B------:R-:W1:Y:S02]  /*00f0*/  LDC.64 R4, c[0x0][0x210] ;  /* 0x00008400ff047b82 */ /* 0x000e640000000a00 */
[----:B--2---:R-:W-:-:S06]  /*0100*/  IMAD.WIDE R2, R13, 0x4, R2 ;  /* 0x000000040d027825 */ /* 0x004fcc00078e0202 */
[----:B------:R-:W2:Y:S01]  /*0110*/  LDG.E.EL.64 R2, desc[UR4][R2.64] ;  /* 0x0000000402027981 */ /* 0x000ea2000c2e1b00 */
[----:B----4-:R-:W-:-:S06]  /*0120*/  IMAD.WIDE R6, R13, 0x4, R6 ;  /* 0x000000040d067825 */ /* 0x010fcc00078e0206 */
[----:B------:R-:W3:Y:S01]  /*0130*/  LDG.E.EL.64 R6, desc[UR4][R6.64] ;  /* 0x0000000406067981 */ /* 0x000ee2000c2e1b00 */
[----:B-1----:R-:W-:-:S06]  /*0140*/  IMAD.WIDE R4, R0, 0x4, R4 ;  /* 0x0000000400047825 */ /* 0x002fcc00078e0204 */
[----:B------:R-:W3:Y:S01]  /*0150*/  LDG.E.64 R4, desc[UR4][R4.64] ;  /* 0x0000000404047981 */ /* 0x000ee2000c1e1b00 */
[----:B-----5:R-:W-:-:S04]  /*0160*/  IMAD.WIDE R8, R13, 0x4, R8 ;  /* 0x000000040d087825 */ /* 0x020fc800078e0208 */
[----:B0-----:R-:W-:Y:S02]  /*0170*/  IMAD.WIDE R10, R13, 0x4, R10 ;  /* 0x000000040d0a7825 */ /* 0x001fe400078e020a */
[----:B------:R-:W4:Y:S04]  /*0180*/  LDG.E.EL.64 R8, desc[UR4][R8.64] ;  /* 0x0000000408087981 */ /* 0x000f28000c2e1b00 */
[----:B------:R-:W4:Y:S01]  /*0190*/  LDG.E.EL.64 R10, desc[UR4][R10.64] ;  /* 0x000000040a0a7981 */ /* 0x000f22000c2e1b00 */
[----:B------:R-:W-:Y:S01]  /*01a0*/  HFMA2.MMA R15, -RZ, RZ, 1.625, 0 ;  /* 0x3e800000ff0f7435 */ /* 0x000fe200000001ff */
[----:B--2---:R-:W-:Y:S01]  /*01b0*/  FADD R2, R2, 9.9999997473787516356e-06 ;  /* 0x3727c5ac02027421 */ /* 0x004fe20000000000 */
[----:B------:R-:W-:-:S03]  /*01c0*/  FADD R12, R3, 9.9999997473787516356e-06 ;  /* 0x3727c5ac030c7421 */ /* 0x000fc60000000000 */
[----:B------:R0:W1:Y:S08]  /*01d0*/  MUFU.SQRT R13, R2 ;  /* 0x00000002000d7308 */ /* 0x0000700000002000 */
[----:B------:R-:W2:Y:S01]  /*01e0*/  MUFU.SQRT R14, R12 ;  /* 0x0000000c000e7308 */ /* 0x000ea20000002000 */
[----:B0-----:R-:W0:Y:S01]  /*01f0*/  LDC.64 R2, c[0x0][0x238] ;  /* 0x00008e00ff027b82 */ /* 0x001e220000000a00 */
[----:B-1----:R-:W-:-:S02]  /*0200*/  FSETP.GT.AND P0, PT, R13, 8.50705917302346158658e+37, PT ;  /* 0x7e8000000d00780b */ /* 0x002fc40003f04000 */
[----:B------:R-:W-:Y:S02]  /*0210*/  FSETP.GEU.AND P2, PT, R13, 1.175494350822287508e-38, PT ;  /* 0x008000000d00780b */ /* 0x000fe40003f4e000 */
[C---:B--2---:R-:W-:Y:S02]  /*0220*/  FSETP.GT.AND P1, PT, R14.reuse, 8.50705917302346158658e+37, PT ;  /* 0x7e8000000e00780b */ /* 0x044fe40003f24000 */
[----:B------:R-:W-:-:S07]  /*0230*/  FSETP.GEU.AND P3, PT, R14, 1.175494350822287508e-38, PT ;  /* 0x008000000e00780b */ /* 0x000fce0003f6e000 */
[----:B------:R-:W-:-:S04]  /*0240*/  @P0 FMUL R13, R13, 0.25 ;  /* 0x3e8000000d0d0820 */ /* 0x000fc80000400000 */
[----:B------:R-:W-:Y:S01]  /*0250*/  @!P2 FMUL R13, R13, 16777216 ;  /* 0x4b8000000d0da820 */ /* 0x000fe20000400000 */
[----:B------:R-:W-:-:S04]  /*0260*/  @P1 FMUL R14, R14, 0.25 ;  /* 0x3e8000000e0e1820 */ /* 0x000fc80000400000 */
[----:B------:R-:W-:Y:S01]  /*0270*/  @!P3 FMUL R14, R14, 16777216 ;  /* 0x4b8000000e0eb820 */ /* 0x000fe20000400000 */
[----:B------:R-:W1:Y:S01]  /*0280*/  MUFU.RCP R13, R13 ;  /* 0x0000000d000d7308 */ /* 0x000e620000001000 */
[----:B------:R-:W-:-:S07]  /*0290*/  FSEL R12, R15, 1, P0 ;  /* 0x3f8000000f0c7808 */ /* 0x000fce0000000000 */
[----:B------:R-:W2:Y:S01]  /*02a0*/  MUFU.RCP R14, R14 ;  /* 0x0000000e000e7308 */ /* 0x000ea20000001000 */
[----:B------:R-:W-:Y:S01]  /*02b0*/  FSEL R15, R15, 1, P1 ;  /* 0x3f8000000f0f7808 */ /* 0x000fe20000800000 */
[----:B------:R-:W-:Y:S01]  /*02c0*/  @!P2 FMUL R12, R12, 16777216 ;  /* 0x4b8000000c0ca820 */ /* 0x000fe20000400000 */
[----:B---3--:R-:W-:-:S03]  /*02d0*/  FADD R4, R4, -R6 ;  /* 0x8000000604047221 */ /* 0x008fc60000000000 */
[----:B------:R-:W-:Y:S01]  /*02e0*/  @!P3 FMUL R15, R15, 16777216 ;  /* 0x4b8000000f0fb820 */ /* 0x000fe20000400000 */
[----:B------:R-:W-:Y:S01]  /*02f0*/  FADD R5, R5, -R7 ;  /* 0x8000000705057221 */ /* 0x000fe20000000000 */
[----:B-1----:R-:W-:Y:S02]  /*0300*/  FMUL R13, R13, R12 ;  /* 0x0000000c0d0d7220 */ /* 0x002fe40000400000 */
[----:B--2---:R-:W-:Y:S02]  /*0310*/  FMUL R6, R14, R15 ;  /* 0x0000000f0e067220 */ /* 0x004fe40000400000 */
[----:B------:R-:W-:Y:S02]  /*0320*/  FMUL R13, R4, R13 ;  /* 0x0000000d040d7220 */ /* 0x000fe40000400000 */
[----:B------:R-:W-:Y:S01]  /*0330*/  FMUL R6, R5, R6 ;  /* 0x0000000605067220 */ /* 0x000fe20000400000 */
[----:B0-----:R-:W-:-:S04]  /*0340*/  IMAD.WIDE R2, R0, 0x4, R2 ;  /* 0x0000000400027825 */ /* 0x001fc800078e0202 */
[----:B----4-:R-:W-:Y:S01]  /*0350*/  FFMA R8, R8, R13, R10 ;  /* 0x0000000d08087223 */ /* 0x010fe2000000000a */
[----:B------:R-:W-:-:S05]  /*0360*/  FFMA R9, R9, R6, R11 ;  /* 0x0000000609097223 */ /* 0x000fca000000000b */
[----:B------:R-:W-:Y:S01]  /*0370*/  STG.E.64 desc[UR4][R2.64], R8 ;  /* 0x0000000802007986 */ /* 0x000fe2000c101b04 */
[----:B------:R-:W-:Y:S05]  /*0380*/  EXIT ;  /* 0x000000000000794d */ /* 0x000fea0003800000 */
.L_x_0:
[----:B------:R-:W-:-:S00]  /*0390*/  BRA `(.L_x_0) ;  /* 0xfffffffc00fc7947 */ /* 0x000fc0000383ffff */
[----:B------:R-:W-:-:S00]  /*03a0*/  NOP ;  /* 0x0000000000007918 */ /* 0x000fc00000000000 */
        /* <DEDUP_REMOVED lines=13> */
.L_x_1:


//--------------------- .nv.global.init           --------------------------
	.section	.nv.global.init,"aw",@progbits
.nv.global.init:
	.type		_$_str,@object
	.size		_$_str,(_$_str_$_2 - _$_str)
_$_str:
        /*0000*/ 	.byte	0x5f, 0x5f, 0x43, 0x55, 0x44, 0x41, 0x5f, 0x46, 0x54, 0x5a, 0x00
	.type		_$_str_$_2,@object
	.size		_$_str_$_2,(.L_1 - _$_str_$_2)
_$_str_$_2:
        /*000b*/ 	.byte	0x5f, 0x5f, 0x43, 0x55, 0x44, 0x41, 0x5f, 0x50, 0x52, 0x45, 0x43, 0x5f, 0x53, 0x51, 0x52, 0x54
        /*001b*/ 	.byte	0x00
.L_1:


//--------------------- .nv.constant0.triton_poi_fused__native_batch_norm_legit_no_training_31 --------------------------
	.section	.nv.constant0.triton_poi_fused__native_batch_norm_legit_no_training_31,"a",@progbits
	.sectionflags	@""
	.align	4
.nv.constant0.triton_poi_fused__native_batch_norm_legit_no_training_31:
	.zero		580
